//
// Generated by NVIDIA NVVM Compiler
//
// Compiler Build ID: CL-36424714
// Cuda compilation tools, release 13.0, V13.0.88
// Based on NVVM 20.0.0
//

.version 9.0
.target sm_100
.address_size 64

	// .globl	default_function_kernel_1

.visible .entry default_function_kernel_1(
	.param .u64 .ptr .align 1 default_function_kernel_1_param_0,
	.param .u64 .ptr .align 1 default_function_kernel_1_param_1
)
.maxntid 32
{
	.reg .pred 	%p<2>;
	.reg .b32 	%r<8>;
	.reg .b32 	%f<3>;
	.reg .b64 	%rd<8>;

	ld.param.u64 	%rd1, [default_function_kernel_1_param_0];
	ld.param.u64 	%rd2, [default_function_kernel_1_param_1];
	mov.u32 	%r1, %ctaid.x;
	shl.b32 	%r3, %r1, 2;
	mov.u32 	%r2, %tid.x;
	shr.u32 	%r4, %r2, 3;
	or.b32  	%r5, %r3, %r4;
	setp.gt.u32 	%p1, %r5, 8;
	@%p1 bra 	$L__BB0_2;
	cvta.to.global.u64 	%rd3, %rd2;
	cvta.to.global.u64 	%rd4, %rd1;
	shl.b32 	%r6, %r1, 5;
	or.b32  	%r7, %r6, %r2;
	mul.wide.u32 	%rd5, %r7, 4;
	add.s64 	%rd6, %rd3, %rd5;
	ld.global.nc.f32 	%f1, [%rd6];
	abs.f32 	%f2, %f1;
	add.s64 	%rd7, %rd4, %rd5;
	st.global.f32 	[%rd7], %f2;
$L__BB0_2:
	ret;

}
	// .globl	default_function_kernel_2
.visible .entry default_function_kernel_2(
	.param .u64 .ptr .align 1 default_function_kernel_2_param_0,
	.param .u64 .ptr .align 1 default_function_kernel_2_param_1
)
.maxntid 18
{
	.reg .pred 	%p<7>;
	.reg .b32 	%r<4>;
	.reg .b32 	%f<47>;
	.reg .b64 	%rd<8>;

	ld.param.u64 	%rd1, [default_function_kernel_2_param_0];
	ld.param.u64 	%rd2, [default_function_kernel_2_param_1];
	cvta.to.global.u64 	%rd3, %rd1;
	cvta.to.global.u64 	%rd4, %rd2;
	mov.u32 	%r1, %ctaid.x;
	mov.u32 	%r2, %tid.x;
	mad.lo.s32 	%r3, %r1, 18, %r2;
	mul.wide.u32 	%rd5, %r3, 4;
	add.s64 	%rd6, %rd4, %rd5;
	ld.global.nc.f32 	%f1, [%rd6];
	abs.f32 	%f2, %f1;
	fma.rn.f32 	%f3, %f2, 0fBF000000, 0f3F000000;
	rsqrt.approx.ftz.f32 	%f4, %f3;
	mul.f32 	%f5, %f4, %f3;
	mul.f32 	%f6, %f4, 0fBF000000;
	fma.rn.f32 	%f7, %f5, %f6, 0f3F000000;
	fma.rn.f32 	%f8, %f5, %f7, %f5;
	setp.eq.f32 	%p1, %f2, 0f3F800000;
	selp.f32 	%f9, 0f00000000, %f8, %p1;
	setp.gt.f32 	%p2, %f2, 0f3F0F5C29;
	selp.f32 	%f10, %f9, %f2, %p2;
	mul.f32 	%f11, %f10, %f10;
	fma.rn.f32 	%f12, %f11, 0f3D4DD2F7, 0f3C99CA97;
	fma.rn.f32 	%f13, %f12, %f11, 0f3D3F90E8;
	fma.rn.f32 	%f14, %f13, %f11, 0f3D993CCF;
	fma.rn.f32 	%f15, %f14, %f11, 0f3E2AAC04;
	mul.f32 	%f16, %f11, %f15;
	fma.rn.f32 	%f17, %f16, %f10, %f10;
	mul.f32 	%f18, %f17, 0fC0000000;
	fma.rn.f32 	%f19, 0f3F6EE581, 0f3FD774EB, %f18;
	selp.f32 	%f20, %f19, %f17, %p2;
	setp.num.f32 	%p3, %f20, %f20;
	copysign.f32 	%f21, %f1, %f20;
	selp.f32 	%f22, %f21, %f20, %p3;
	abs.f32 	%f23, %f22;
	fma.rn.f32 	%f24, %f23, 0fBF000000, 0f3F000000;
	rsqrt.approx.ftz.f32 	%f25, %f24;
	mul.f32 	%f26, %f25, %f24;
	mul.f32 	%f27, %f25, 0fBF000000;
	fma.rn.f32 	%f28, %f26, %f27, 0f3F000000;
	fma.rn.f32 	%f29, %f26, %f28, %f26;
	setp.eq.f32 	%p4, %f23, 0f3F800000;
	selp.f32 	%f30, 0f00000000, %f29, %p4;
	setp.gt.f32 	%p5, %f23, 0f3F0F5C29;
	selp.f32 	%f31, %f30, %f23, %p5;
	copysign.f32 	%f32, %f22, %f31;
	mul.f32 	%f33, %f32, %f32;
	fma.rn.f32 	%f34, %f33, 0f3D10ECEF, 0f3C8B1ABB;
	fma.rn.f32 	%f35, %f34, %f33, 0f3CFC028C;
	fma.rn.f32 	%f36, %f35, %f33, 0f3D372139;
	fma.rn.f32 	%f37, %f36, %f33, 0f3D9993DB;
	fma.rn.f32 	%f38, %f37, %f33, 0f3E2AAAC6;
	mul.f32 	%f39, %f33, %f38;
	fma.rn.f32 	%f40, %f39, %f32, %f32;
	neg.f32 	%f41, %f40;
	selp.f32 	%f42, %f40, %f41, %p5;
	fma.rn.f32 	%f43, 0f3F6EE581, 0f3FD774EB, %f42;
	setp.gt.f32 	%p6, %f22, 0f3F0F5C29;
	selp.f32 	%f44, %f40, %f43, %p6;
	add.f32 	%f45, %f44, %f44;
	selp.f32 	%f46, %f45, %f44, %p5;
	add.s64 	%rd7, %rd3, %rd5;
	st.global.f32 	[%rd7], %f46;
	ret;

}
	// .globl	default_function_kernel
.visible .entry default_function_kernel(
	.param .u64 .ptr .align 1 default_function_kernel_param_0,
	.param .u64 .ptr .align 1 default_function_kernel_param_1
)
.maxntid 32
{
	.reg .pred 	%p<20>;
	.reg .b32 	%r<34>;
	.reg .b32 	%f<79>;
	.reg .b64 	%rd<9>;

	ld.param.u64 	%rd1, [default_function_kernel_param_0];
	ld.param.u64 	%rd2, [default_function_kernel_param_1];
	mov.u32 	%r1, %ctaid.x;
	shl.b32 	%r15, %r1, 2;
	mov.u32 	%r2, %tid.x;
	shr.u32 	%r16, %r2, 3;
	or.b32  	%r17, %r15, %r16;
	setp.gt.u32 	%p1, %r17, 8;
	@%p1 bra 	$L__BB2_16;
	cvta.to.global.u64 	%rd3, %rd2;
	shl.b32 	%r18, %r1, 5;
	or.b32  	%r3, %r18, %r2;
	mul.wide.u32 	%rd4, %r3, 4;
	add.s64 	%rd5, %rd3, %rd4;
	ld.global.nc.f32 	%f1, [%rd5];
	abs.f32 	%f78, %f1;
	mov.f32 	%f24, 0f3F800000;
	sub.f32 	%f25, %f24, %f78;
	rcp.approx.ftz.f32 	%f26, %f25;
	add.f32 	%f27, %f26, %f26;
	mul.f32 	%f28, %f78, %f27;
	setp.gt.f32 	%p2, %f78, 0f7E800000;
	selp.f32 	%f3, 0fC0000000, %f28, %p2;
	add.rz.f32 	%f29, %f3, %f24;
	mov.b32 	%r19, %f29;
	add.s32 	%r20, %r19, -1061158912;
	and.b32  	%r21, %r20, -8388608;
	mov.b32 	%r4, %f3;
	sub.s32 	%r22, %r4, %r21;
	mov.b32 	%f30, %r22;
	sub.s32 	%r23, 1082130432, %r21;
	mov.b32 	%f31, %r23;
	fma.rn.f32 	%f32, %f31, 0f3E800000, 0fBF800000;
	add.f32 	%f33, %f32, %f30;
	cvt.rn.f32.s32 	%f34, %r21;
	mul.f32 	%f35, %f34, 0f34000000;
	fma.rn.f32 	%f36, %f33, 0fBD39BF78, 0f3DD80012;
	fma.rn.f32 	%f37, %f36, %f33, 0fBE0778E0;
	fma.rn.f32 	%f38, %f37, %f33, 0f3E146475;
	fma.rn.f32 	%f39, %f38, %f33, 0fBE2A68DD;
	fma.rn.f32 	%f40, %f39, %f33, 0f3E4CAF9E;
	fma.rn.f32 	%f41, %f40, %f33, 0fBE800042;
	fma.rn.f32 	%f42, %f41, %f33, 0f3EAAAAE6;
	fma.rn.f32 	%f43, %f42, %f33, 0fBF000000;
	mul.f32 	%f44, %f33, %f43;
	fma.rn.f32 	%f45, %f44, %f33, %f33;
	fma.rn.f32 	%f75, %f35, 0f3F317218, %f45;
	setp.lt.u32 	%p3, %r4, 2139095040;
	@%p3 bra 	$L__BB2_3;
	setp.gt.s32 	%p4, %r4, -1082130432;
	fma.rn.f32 	%f46, %f3, 0f7F800000, 0f7F800000;
	selp.f32 	%f47, %f46, %f75, %p4;
	setp.eq.f32 	%p5, %f3, 0f00000000;
	selp.f32 	%f75, 0f80000000, %f47, %p5;
$L__BB2_3:
	mov.f32 	%f48, 0f3F000000;
	copysign.f32 	%f49, %f1, %f48;
	mul.f32 	%f50, %f49, %f75;
	abs.f32 	%f7, %f50;
	setp.lt.f32 	%p6, %f78, %f7;
	@%p6 bra 	$L__BB2_15;
	mul.f32 	%f8, %f7, 0f4B000000;
	setp.gtu.f32 	%p7, %f78, %f8;
	@%p7 bra 	$L__BB2_11;
	div.approx.f32 	%f51, %f78, %f7;
	cvt.rzi.f32.f32 	%f76, %f51;
	neg.f32 	%f10, %f7;
	fma.rn.f32 	%f11, %f10, %f76, %f78;
	mov.b32 	%r5, %f11;
	mov.b32 	%r24, %f7;
	setp.lt.u32 	%p8, %r5, %r24;
	@%p8 bra 	$L__BB2_10;
	setp.lt.u32 	%p9, %r5, -2147483647;
	@%p9 bra 	$L__BB2_8;
	add.f32 	%f56, %f76, 0fBF800000;
	setp.lt.f32 	%p12, %f11, %f10;
	add.f32 	%f57, %f56, 0fBF800000;
	selp.f32 	%f76, %f57, %f56, %p12;
	bra.uni 	$L__BB2_10;
$L__BB2_8:
	add.f32 	%f76, %f76, 0f3F800000;
	add.f32 	%f52, %f7, %f7;
	setp.ltu.f32 	%p10, %f11, %f52;
	@%p10 bra 	$L__BB2_10;
	add.f32 	%f53, %f76, 0f3F800000;
	fma.rn.f32 	%f54, %f7, 0fC0400000, %f11;
	setp.ge.f32 	%p11, %f54, 0f00000000;
	add.f32 	%f55, %f53, 0f3F800000;
	selp.f32 	%f76, %f55, %f53, %p11;
$L__BB2_10:
	fma.rn.f32 	%f78, %f10, %f76, %f78;
	bra.uni 	$L__BB2_15;
$L__BB2_11:
	mov.b32 	%r6, %f78;
	mov.b32 	%r25, %f8;
	and.b32  	%r7, %r25, -8388608;
	and.b32  	%r26, %r6, 8388607;
	or.b32  	%r32, %r26, 1065353216;
	and.b32  	%r27, %r25, 8388607;
	or.b32  	%r9, %r27, 1065353216;
	mov.b32 	%f77, %r32;
	sub.s32 	%r28, %r6, %r7;
	add.s32 	%r29, %r28, 192937984;
	and.b32  	%r33, %r29, -8388608;
	setp.eq.s32 	%p13, %r33, 0;
	@%p13 bra 	$L__BB2_14;
	mov.b32 	%f58, %r9;
	rcp.approx.ftz.f32 	%f18, %f58;
	neg.f32 	%f19, %f58;
$L__BB2_13:
	min.u32 	%r30, %r33, 192937984;
	add.s32 	%r31, %r32, %r30;
	mov.b32 	%f59, %r31;
	mul.f32 	%f60, %f18, %f59;
	fma.rn.f32 	%f61, %f19, %f60, %f59;
	fma.rn.f32 	%f62, %f61, %f18, %f60;
	fma.rn.f32 	%f63, %f19, %f62, %f59;
	fma.rz.f32 	%f64, %f63, %f18, %f62;
	cvt.rzi.f32.f32 	%f65, %f64;
	fma.rn.f32 	%f77, %f19, %f65, %f59;
	sub.s32 	%r33, %r33, %r30;
	mov.b32 	%r32, %f77;
	setp.ne.s32 	%p14, %r33, 0;
	setp.ne.s32 	%p15, %r32, 0;
	and.pred  	%p16, %p14, %p15;
	@%p16 bra 	$L__BB2_13;
$L__BB2_14:
	mov.b32 	%f67, %r7;
	setp.leu.f32 	%p17, %f7, 0f00000000;
	setp.gt.u32 	%p18, %r6, 2139095039;
	selp.f32 	%f68, 0f7FFFFFFF, %f67, %p17;
	selp.f32 	%f69, 0f7FFFFFFF, %f68, %p18;
	mul.f32 	%f70, %f77, 0f34000000;
	mul.f32 	%f78, %f69, %f70;
$L__BB2_15:
	abs.f32 	%f71, %f78;
	setp.nan.f32 	%p19, %f71, %f71;
	copysign.f32 	%f72, %f1, %f78;
	selp.f32 	%f73, %f78, %f72, %p19;
	cos.approx.f32 	%f74, %f73;
	cvta.to.global.u64 	%rd6, %rd1;
	add.s64 	%rd8, %rd6, %rd4;
	st.global.f32 	[%rd8], %f74;
$L__BB2_16:
	ret;

}


// ===== COMPILED SASS (sm_100) =====

	.target	sm_100

	.elftype	@"ET_EXEC"


//--------------------- .note.nv.tkinfo           --------------------------
	.section	.note.nv.tkinfo,"",@"SHT_NOTE"
	.sectionflags	@"SHF_NOTE_NV_TKINFO"
	.tkinfo
        /*0018*/ 	.word	0x00000002
        /*0030*/ 	.string	""
        /*0030*/ 	.string	"ptxas"
        /*0030*/ 	.string	"Cuda compilation tools, release 13.0, V13.0.88"
        /*0030*/ 	.string	"Build cuda_13.0.r13.0/compiler.36424714_0"
        /*0030*/ 	.string	"-arch sm_100 -m 64 "



//--------------------- .note.nv.cuinfo           --------------------------
	.section	.note.nv.cuinfo,"",@"SHT_NOTE"
	.sectionflags	@"SHF_NOTE_NV_CUINFO"
        /*0018*/ 	.short	0x0002
        /*001a*/ 	.short	0x0064
        /*001c*/ 	.short	0x0082
	.zero		2


//--------------------- .nv.info                  --------------------------
	.section	.nv.info,"",@"SHT_CUDA_INFO"
	.align	4


	//----- nvinfo : EIATTR_REGCOUNT
	.align		4
        /*0000*/ 	.byte	0x04, 0x2f
        /*0002*/ 	.short	(.L_1 - .L_0)
	.align		4
.L_0:
        /*0004*/ 	.word	index@(default_function_kernel_1)
        /*0008*/ 	.word	0x0000000a


	//----- nvinfo : EIATTR_FRAME_SIZE
	.align		4
.L_1:
        /*000c*/ 	.byte	0x04, 0x11
        /*000e*/ 	.short	(.L_3 - .L_2)
	.align		4
.L_2:
        /*0010*/ 	.word	index@(default_function_kernel_1)
        /*0014*/ 	.word	0x00000000


	//----- nvinfo : EIATTR_REGCOUNT
	.align		4
.L_3:
        /*0018*/ 	.byte	0x04, 0x2f
        /*001a*/ 	.short	(.L_5 - .L_4)
	.align		4
.L_4:
        /*001c*/ 	.word	index@(default_function_kernel_2)
        /*0020*/ 	.word	0x0000000e


	//----- nvinfo : EIATTR_FRAME_SIZE
	.align		4
.L_5:
        /*0024*/ 	.byte	0x04, 0x11
        /*0026*/ 	.short	(.L_7 - .L_6)
	.align		4
.L_6:
        /*0028*/ 	.word	index@(default_function_kernel_2)
        /*002c*/ 	.word	0x00000000


	//----- nvinfo : EIATTR_REGCOUNT
	.align		4
.L_7:
        /*0030*/ 	.byte	0x04, 0x2f
        /*0032*/ 	.short	(.L_9 - .L_8)
	.align		4
.L_8:
        /*0034*/ 	.word	index@(default_function_kernel)
        /*0038*/ 	.word	0x0000000f


	//----- nvinfo : EIATTR_FRAME_SIZE
	.align		4
.L_9:
        /*003c*/ 	.byte	0x04, 0x11
        /*003e*/ 	.short	(.L_11 - .L_10)
	.align		4
.L_10:
        /*0040*/ 	.word	index@(default_function_kernel)
        /*0044*/ 	.word	0x00000000


	//----- nvinfo : EIATTR_MIN_STACK_SIZE
	.align		4
.L_11:
        /*0048*/ 	.byte	0x04, 0x12
        /*004a*/ 	.short	(.L_13 - .L_12)
	.align		4
.L_12:
        /*004c*/ 	.word	index@(default_function_kernel)
        /*0050*/ 	.word	0x00000000


	//----- nvinfo : EIATTR_MIN_STACK_SIZE
	.align		4
.L_13:
        /*0054*/ 	.byte	0x04, 0x12
        /*0056*/ 	.short	(.L_15 - .L_14)
	.align		4
.L_14:
        /*0058*/ 	.word	index@(default_function_kernel_2)
        /*005c*/ 	.word	0x00000000


	//----- nvinfo : EIATTR_MIN_STACK_SIZE
	.align		4
.L_15:
        /*0060*/ 	.byte	0x04, 0x12
        /*0062*/ 	.short	(.L_17 - .L_16)
	.align		4
.L_16:
        /*0064*/ 	.word	index@(default_function_kernel_1)
        /*0068*/ 	.word	0x00000000
.L_17:


//--------------------- .nv.compat                --------------------------
	.section	.nv.compat,"",@"SHT_CUDA_COMPAT_INFO"
	.align	4
        /*0000*/ 	.byte	0x02, 0x09, 0x00, 0x00, 0x02, 0x02, 0x01, 0x00, 0x02, 0x05, 0x05, 0x00, 0x03, 0x07, 0x01, 0x01
        /*0010*/ 	.byte	0x02, 0x03, 0x00, 0x00, 0x02, 0x06, 0x01, 0x00, 0x04, 0x0b, 0x08, 0x00, 0x01, 0x00, 0x00, 0x00
        /*0020*/ 	.byte	0x00, 0x00, 0x00, 0x00


//--------------------- .nv.info.default_function_kernel --------------------------
	.section	.nv.info.default_function_kernel,"",@"SHT_CUDA_INFO"
	.sectionflags	@""
	.align	4


	//----- nvinfo : EIATTR_CUDA_API_VERSION
	.align		4
        /*0000*/ 	.byte	0x04, 0x37
        /*0002*/ 	.short	(.L_19 - .L_18)
.L_18:
        /*0004*/ 	.word	0x00000082


	//----- nvinfo : EIATTR_KPARAM_INFO
	.align		4
.L_19:
        /*0008*/ 	.byte	0x04, 0x17
        /*000a*/ 	.short	(.L_21 - .L_20)
.L_20:
        /*000c*/ 	.word	0x00000000
        /*0010*/ 	.short	0x0001
        /*0012*/ 	.short	0x0008
        /*0014*/ 	.byte	0x00, 0xf5, 0x21, 0x00


	//----- nvinfo : EIATTR_KPARAM_INFO
	.align		4
.L_21:
        /*0018*/ 	.byte	0x04, 0x17
        /*001a*/ 	.short	(.L_23 - .L_22)
.L_22:
        /*001c*/ 	.word	0x00000000
        /*0020*/ 	.short	0x0000
        /*0022*/ 	.short	0x0000
        /*0024*/ 	.byte	0x00, 0xf5, 0x21, 0x00


	//----- nvinfo : EIATTR_SPARSE_MMA_MASK
	.align		4
.L_23:
        /*0028*/ 	.byte	0x03, 0x50
        /*002a*/ 	.short	0x0000


	//----- nvinfo : EIATTR_MAXREG_COUNT
	.align		4
        /*002c*/ 	.byte	0x03, 0x1b
        /*002e*/ 	.short	0x00ff


	//----- nvinfo : EIATTR_MERCURY_ISA_VERSION
	.align		4
        /*0030*/ 	.byte	0x03, 0x5f
        /*0032*/ 	.short	0x0101


	//----- nvinfo : EIATTR_VRC_CTA_INIT_COUNT
	.align		4
        /*0034*/ 	.byte	0x02, 0x4a
	.zero		1
	.zero		1


	//----- nvinfo : EIATTR_EXIT_INSTR_OFFSETS
	.align		4
        /*0038*/ 	.byte	0x04, 0x1c
        /*003a*/ 	.short	(.L_25 - .L_24)


	//   ....[0]....
.L_24:
        /*003c*/ 	.word	0x00000070


	//   ....[1]....
        /*0040*/ 	.word	0x000007f0


	//----- nvinfo : EIATTR_MAX_THREADS
	.align		4
.L_25:
        /*0044*/ 	.byte	0x04, 0x05
        /*0046*/ 	.short	(.L_27 - .L_26)
.L_26:
        /*0048*/ 	.word	0x00000020
        /*004c*/ 	.word	0x00000001
        /*0050*/ 	.word	0x00000001


	//----- nvinfo : EIATTR_CRS_STACK_SIZE
	.align		4
.L_27:
        /*0054*/ 	.byte	0x04, 0x1e
        /*0056*/ 	.short	(.L_29 - .L_28)
.L_28:
        /*0058*/ 	.word	0x00000000


	//----- nvinfo : EIATTR_CBANK_PARAM_SIZE
	.align		4
.L_29:
        /*005c*/ 	.byte	0x03, 0x19
        /*005e*/ 	.short	0x0010


	//----- nvinfo : EIATTR_PARAM_CBANK
	.align		4
        /*0060*/ 	.byte	0x04, 0x0a
        /*0062*/ 	.short	(.L_31 - .L_30)
	.align		4
.L_30:
        /*0064*/ 	.word	index@(.nv.constant0.default_function_kernel)
        /*0068*/ 	.short	0x0380
        /*006a*/ 	.short	0x0010


	//----- nvinfo : EIATTR_SW_WAR
	.align		4
.L_31:
        /*006c*/ 	.byte	0x04, 0x36
        /*006e*/ 	.short	(.L_33 - .L_32)
.L_32:
        /*0070*/ 	.word	0x00000008
.L_33:


//--------------------- .nv.info.default_function_kernel_2 --------------------------
	.section	.nv.info.default_function_kernel_2,"",@"SHT_CUDA_INFO"
	.sectionflags	@""
	.align	4


	//----- nvinfo : EIATTR_CUDA_API_VERSION
	.align		4
        /*0000*/ 	.byte	0x04, 0x37
        /*0002*/ 	.short	(.L_35 - .L_34)
.L_34:
        /*0004*/ 	.word	0x00000082


	//----- nvinfo : EIATTR_KPARAM_INFO
	.align		4
.L_35:
        /*0008*/ 	.byte	0x04, 0x17
        /*000a*/ 	.short	(.L_37 - .L_36)
.L_36:
        /*000c*/ 	.word	0x00000000
        /*0010*/ 	.short	0x0001
        /*0012*/ 	.short	0x0008
        /*0014*/ 	.byte	0x00, 0xf5, 0x21, 0x00


	//----- nvinfo : EIATTR_KPARAM_INFO
	.align		4
.L_37:
        /*0018*/ 	.byte	0x04, 0x17
        /*001a*/ 	.short	(.L_39 - .L_38)
.L_38:
        /*001c*/ 	.word	0x00000000
        /*0020*/ 	.short	0x0000
        /*0022*/ 	.short	0x0000
        /*0024*/ 	.byte	0x00, 0xf5, 0x21, 0x00


	//----- nvinfo : EIATTR_SPARSE_MMA_MASK
	.align		4
.L_39:
        /*0028*/ 	.byte	0x03, 0x50
        /*002a*/ 	.short	0x0000


	//----- nvinfo : EIATTR_MAXREG_COUNT
	.align		4
        /*002c*/ 	.byte	0x03, 0x1b
        /*002e*/ 	.short	0x00ff


	//----- nvinfo : EIATTR_MERCURY_ISA_VERSION
	.align		4
        /*0030*/ 	.byte	0x03, 0x5f
        /*0032*/ 	.short	0x0101


	//----- nvinfo : EIATTR_VRC_CTA_INIT_COUNT
	.align		4
        /*0034*/ 	.byte	0x02, 0x4a
	.zero		1
	.zero		1


	//----- nvinfo : EIATTR_EXIT_INSTR_OFFSETS
	.align		4
        /*0038*/ 	.byte	0x04, 0x1c
        /*003a*/ 	.short	(.L_41 - .L_40)


	//   ....[0]....
.L_40:
        /*003c*/ 	.word	0x000003c0


	//----- nvinfo : EIATTR_MAX_THREADS
	.align		4
.L_41:
        /*0040*/ 	.byte	0x04, 0x05
        /*0042*/ 	.short	(.L_43 - .L_42)
.L_42:
        /*0044*/ 	.word	0x00000012
        /*0048*/ 	.word	0x00000001
        /*004c*/ 	.word	0x00000001


	//----- nvinfo : EIATTR_CBANK_PARAM_SIZE
	.align		4
.L_43:
        /*0050*/ 	.byte	0x03, 0x19
        /*0052*/ 	.short	0x0010


	//----- nvinfo : EIATTR_PARAM_CBANK
	.align		4
        /*0054*/ 	.byte	0x04, 0x0a
        /*0056*/ 	.short	(.L_45 - .L_44)
	.align		4
.L_44:
        /*0058*/ 	.word	index@(.nv.constant0.default_function_kernel_2)
        /*005c*/ 	.short	0x0380
        /*005e*/ 	.short	0x0010


	//----- nvinfo : EIATTR_SW_WAR
	.align		4
.L_45:
        /*0060*/ 	.byte	0x04, 0x36
        /*0062*/ 	.short	(.L_47 - .L_46)
.L_46:
        /*0064*/ 	.word	0x00000008
.L_47:


//--------------------- .nv.info.default_function_kernel_1 --------------------------
	.section	.nv.info.default_function_kernel_1,"",@"SHT_CUDA_INFO"
	.sectionflags	@""
	.align	4


	//----- nvinfo : EIATTR_CUDA_API_VERSION
	.align		4
        /*0000*/ 	.byte	0x04, 0x37
        /*0002*/ 	.short	(.L_49 - .L_48)
.L_48:
        /*0004*/ 	.word	0x00000082


	//----- nvinfo : EIATTR_KPARAM_INFO
	.align		4
.L_49:
        /*0008*/ 	.byte	0x04, 0x17
        /*000a*/ 	.short	(.L_51 - .L_50)
.L_50:
        /*000c*/ 	.word	0x00000000
        /*0010*/ 	.short	0x0001
        /*0012*/ 	.short	0x0008
        /*0014*/ 	.byte	0x00, 0xf5, 0x21, 0x00


	//----- nvinfo : EIATTR_KPARAM_INFO
	.align		4
.L_51:
        /*0018*/ 	.byte	0x04, 0x17
        /*001a*/ 	.short	(.L_53 - .L_52)
.L_52:
        /*001c*/ 	.word	0x00000000
        /*0020*/ 	.short	0x0000
        /*0022*/ 	.short	0x0000
        /*0024*/ 	.byte	0x00, 0xf5, 0x21, 0x00


	//----- nvinfo : EIATTR_SPARSE_MMA_MASK
	.align		4
.L_53:
        /*0028*/ 	.byte	0x03, 0x50
        /*002a*/ 	.short	0x0000


	//----- nvinfo : EIATTR_MAXREG_COUNT
	.align		4
        /*002c*/ 	.byte	0x03, 0x1b
        /*002e*/ 	.short	0x00ff


	//----- nvinfo : EIATTR_MERCURY_ISA_VERSION
	.align		4
        /*0030*/ 	.byte	0x03, 0x5f
        /*0032*/ 	.short	0x0101


	//----- nvinfo : EIATTR_VRC_CTA_INIT_COUNT
	.align		4
        /*0034*/ 	.byte	0x02, 0x4a
	.zero		1
	.zero		1


	//----- nvinfo : EIATTR_EXIT_INSTR_OFFSETS
	.align		4
        /*0038*/ 	.byte	0x04, 0x1c
        /*003a*/ 	.short	(.L_55 - .L_54)


	//   ....[0]....
.L_54:
        /*003c*/ 	.word	0x00000070


	//   ....[1]....
        /*0040*/ 	.word	0x00000120


	//----- nvinfo : EIATTR_MAX_THREADS
	.align		4
.L_55:
        /*0044*/ 	.byte	0x04, 0x05
        /*0046*/ 	.short	(.L_57 - .L_56)
.L_56:
        /*0048*/ 	.word	0x00000020
        /*004c*/ 	.word	0x00000001
        /*0050*/ 	.word	0x00000001


	//----- nvinfo : EIATTR_CBANK_PARAM_SIZE
	.align		4
.L_57:
        /*0054*/ 	.byte	0x03, 0x19
        /*0056*/ 	.short	0x0010


	//----- nvinfo : EIATTR_PARAM_CBANK
	.align		4
        /*0058*/ 	.byte	0x04, 0x0a
        /*005a*/ 	.short	(.L_59 - .L_58)
	.align		4
.L_58:
        /*005c*/ 	.word	index@(.nv.constant0.default_function_kernel_1)
        /*0060*/ 	.short	0x0380
        /*0062*/ 	.short	0x0010


	//----- nvinfo : EIATTR_SW_WAR
	.align		4
.L_59:
        /*0064*/ 	.byte	0x04, 0x36
        /*0066*/ 	.short	(.L_61 - .L_60)
.L_60:
        /*0068*/ 	.word	0x00000008
.L_61:


//--------------------- .nv.callgraph             --------------------------
	.section	.nv.callgraph,"",@"SHT_CUDA_CALLGRAPH"
	.align	4
	.sectionentsize	8
	.align		4
        /*0000*/ 	.word	0x00000000
	.align		4
        /*0004*/ 	.word	0xffffffff
	.align		4
        /*0008*/ 	.word	0x00000000
	.align		4
        /*000c*/ 	.word	0xfffffffe
	.align		4
        /*0010*/ 	.word	0x00000000
	.align		4
        /*0014*/ 	.word	0xfffffffd
	.align		4
        /*0018*/ 	.word	0x00000000
	.align		4
        /*001c*/ 	.word	0xfffffffc


//--------------------- .text.default_function_kernel --------------------------
	.section	.text.default_function_kernel,"ax",@progbits
	.align	128
        .global         default_function_kernel
        .type           default_function_kernel,@function
        .size           default_function_kernel,(.L_x_11 - default_function_kernel)
        .other          default_function_kernel,@"STO_CUDA_ENTRY STV_DEFAULT"
default_function_kernel:
.text.default_function_kernel:
[----:B------:R-:W-:Y:S01]  /*0000*/  LDC R1, c[0x0][0x37c] ;  /* 0x0000df00ff017b82 */ /* 0x000fe20000000800 */
[----:B------:R-:W0:Y:S07]  /*0010*/  S2R R4, SR_TID.X ;  /* 0x0000000000047919 */ /* 0x000e2e0000002100 */
[----:B------:R-:W1:Y:S02]  /*0020*/  S2UR UR4, SR_CTAID.X ;  /* 0x00000000000479c3 */ /* 0x000e640000002500 */
[----:B-1----:R-:W-:Y:S01]  /*0030*/  USHF.L.U32 UR5, UR4, 0x2, URZ ;  /* 0x0000000204057899 */ /* 0x002fe200080006ff */
[----:B0-----:R-:W-:-:S05]  /*0040*/  SHF.R.U32.HI R0, RZ, 0x3, R4 ;  /* 0x00000003ff007819 */ /* 0x001fca0000011604 */
[----:B------:R-:W-:-:S04]  /*0050*/  LOP3.LUT R0, R0, UR5, RZ, 0xfc, !PT ;  /* 0x0000000500007c12 */ /* 0x000fc8000f8efcff */
[----:B------:R-:W-:-:S13]  /*0060*/  ISETP.GT.U32.AND P0, PT, R0, 0x8, PT ;  /* 0x000000080000780c */ /* 0x000fda0003f04070 */
[----:B------:R-:W-:Y:S05]  /*0070*/  @P0 EXIT ;  /* 0x000000000000094d */ /* 0x000fea0003800000 */
[----:B------:R-:W0:Y:S01]  /*0080*/  LDC.64 R2, c[0x0][0x388] ;  /* 0x0000e200ff027b82 */ /* 0x000e220000000a00 */
[----:B------:R-:W1:Y:S01]  /*0090*/  LDCU.64 UR6, c[0x0][0x358] ;  /* 0x00006b00ff0677ac */ /* 0x000e620008000a00 */
[----:B------:R-:W-:-:S06]  /*00a0*/  USHF.L.U32 UR4, UR4, 0x5, URZ ;  /* 0x0000000504047899 */ /* 0x000fcc00080006ff */
[----:B------:R-:W-:-:S05]  /*00b0*/  LOP3.LUT R0, R4, UR4, RZ, 0xfc, !PT ;  /* 0x0000000404007c12 */ /* 0x000fca000f8efcff */
[----:B0-----:R-:W-:-:S06]  /*00c0*/  IMAD.WIDE.U32 R2, R0, 0x4, R2 ;  /* 0x0000000400027825 */ /* 0x001fcc00078e0002 */
[----:B-1----:R-:W2:Y:S01]  /*00d0*/  LDG.E.CONSTANT R2, desc[UR6][R2.64] ;  /* 0x0000000602027981 */ /* 0x002ea2000c1e9900 */
[----:B------:R-:W-:Y:S01]  /*00e0*/  HFMA2 R8, -RZ, RZ, 1.625, 0 ;  /* 0x3e800000ff087431 */ /* 0x000fe200000001ff */
[----:B------:R-:W-:Y:S01]  /*00f0*/  BSSY.RECONVERGENT B0, `(.L_x_0) ;  /* 0x0000067000007945 */ /* 0x000fe20003800200 */
[C---:B--2---:R-:W-:Y:S01]  /*0100*/  FADD R4, -|R2|.reuse, 1 ;  /* 0x3f80000002047421 */ /* 0x044fe20000000300 */
[----:B------:R-:W-:-:S05]  /*0110*/  FSETP.GT.AND P0, PT, |R2|, 8.50705917302346158658e+37, PT ;  /* 0x7e8000000200780b */ /* 0x000fca0003f04200 */
[----:B------:R-:W0:Y:S02]  /*0120*/  MUFU.RCP R4, R4 ;  /* 0x0000000400047308 */ /* 0x000e240000001000 */
[----:B0-----:R-:W-:-:S04]  /*0130*/  FADD R5, R4, R4 ;  /* 0x0000000404057221 */ /* 0x001fc80000000000 */
[----:B------:R-:W-:-:S05]  /*0140*/  FMUL R5, |R2|, R5 ;  /* 0x0000000502057220 */ /* 0x000fca0000400200 */
[----:B------:R-:W-:-:S04]  /*0150*/  FSEL R5, R5, -2, !P0 ;  /* 0xc000000005057808 */ /* 0x000fc80004000000 */
[C---:B------:R-:W-:Y:S01]  /*0160*/  ISETP.GE.U32.AND P0, PT, R5.reuse, 0x7f800000, PT ;  /* 0x7f8000000500780c */ /* 0x040fe20003f06070 */
[----:B------:R-:W-:-:S03]  /*0170*/  FADD.RZ R6, R5, 1 ;  /* 0x3f80000005067421 */ /* 0x000fc6000000c000 */
[----:B------:R-:W-:Y:S02]  /*0180*/  ISETP.GT.AND P1, PT, R5, -0x40800000, P0 ;  /* 0xbf8000000500780c */ /* 0x000fe40000724270 */
[----:B------:R-:W-:-:S04]  /*0190*/  IADD3 R6, PT, PT, R6, -0x3f400000, RZ ;  /* 0xc0c0000006067810 */ /* 0x000fc80007ffe0ff */
[----:B------:R-:W-:-:S04]  /*01a0*/  LOP3.LUT R6, R6, 0xff800000, RZ, 0xc0, !PT ;  /* 0xff80000006067812 */ /* 0x000fc800078ec0ff */
[----:B------:R-:W-:Y:S02]  /*01b0*/  IADD3 R7, PT, PT, -R6, 0x40800000, RZ ;  /* 0x4080000006077810 */ /* 0x000fe40007ffe1ff */
[-C--:B------:R-:W-:Y:S02]  /*01c0*/  IADD3 R3, PT, PT, R5, -R6.reuse, RZ ;  /* 0x8000000605037210 */ /* 0x080fe40007ffe0ff */
[----:B------:R-:W-:Y:S01]  /*01d0*/  I2FP.F32.S32 R6, R6 ;  /* 0x0000000600067245 */ /* 0x000fe20000201400 */
[----:B------:R-:W-:Y:S01]  /*01e0*/  FFMA R4, R7, R8, -1 ;  /* 0xbf80000007047423 */ /* 0x000fe20000000008 */
[----:B------:R-:W-:Y:S01]  /*01f0*/  MOV R8, 0x3d39bf78 ;  /* 0x3d39bf7800087802 */ /* 0x000fe20000000f00 */
[----:B------:R-:W-:Y:S02]  /*0200*/  HFMA2 R7, -RZ, RZ, 1.75, 0 ;  /* 0x3f000000ff077431 */ /* 0x000fe400000001ff */
[----:B------:R-:W-:Y:S01]  /*0210*/  FADD R3, R3, R4 ;  /* 0x0000000403037221 */ /* 0x000fe20000000000 */
[----:B------:R-:W-:-:S03]  /*0220*/  FMUL R6, R6, 1.1920928955078125e-07 ;  /* 0x3400000006067820 */ /* 0x000fc60000400000 */
[----:B------:R-:W-:-:S04]  /*0230*/  FFMA R4, R3, -R8, 0.10546888411045074463 ;  /* 0x3dd8001203047423 */ /* 0x000fc80000000808 */
[----:B------:R-:W-:-:S04]  /*0240*/  FFMA R4, R3, R4, -0.13229703903198242188 ;  /* 0xbe0778e003047423 */ /* 0x000fc80000000004 */
[----:B------:R-:W-:-:S04]  /*0250*/  FFMA R4, R3, R4, 0.14491446316242218018 ;  /* 0x3e14647503047423 */ /* 0x000fc80000000004 */
[----:B------:R-:W-:-:S04]  /*0260*/  FFMA R4, R3, R4, -0.16641564667224884033 ;  /* 0xbe2a68dd03047423 */ /* 0x000fc80000000004 */
[----:B------:R-:W-:-:S04]  /*0270*/  FFMA R4, R3, R4, 0.19988867640495300293 ;  /* 0x3e4caf9e03047423 */ /* 0x000fc80000000004 */
[----:B------:R-:W-:-:S04]  /*0280*/  FFMA R4, R3, R4, -0.25000196695327758789 ;  /* 0xbe80004203047423 */ /* 0x000fc80000000004 */
[----:B------:R-:W-:-:S04]  /*0290*/  FFMA R4, R3, R4, 0.33333510160446166992 ;  /* 0x3eaaaae603047423 */ /* 0x000fc80000000004 */
[----:B------:R-:W-:-:S04]  /*02a0*/  FFMA R4, R3, R4, -0.5 ;  /* 0xbf00000003047423 */ /* 0x000fc80000000004 */
[----:B------:R-:W-:-:S04]  /*02b0*/  FMUL R4, R3, R4 ;  /* 0x0000000403047220 */ /* 0x000fc80000400000 */
[----:B------:R-:W-:Y:S01]  /*02c0*/  FFMA R3, R3, R4, R3 ;  /* 0x0000000403037223 */ /* 0x000fe20000000003 */
[----:B------:R-:W-:-:S03]  /*02d0*/  @P0 IMAD.MOV.U32 R4, RZ, RZ, 0x7f800000 ;  /* 0x7f800000ff040424 */ /* 0x000fc600078e00ff */
[----:B------:R-:W-:Y:S01]  /*02e0*/  FFMA R3, R6, 0.69314718246459960938, R3 ;  /* 0x3f31721806037823 */ /* 0x000fe20000000003 */
[C---:B------:R-:W-:Y:S01]  /*02f0*/  @P1 FFMA R3, R5.reuse, R4, +INF ;  /* 0x7f80000005031423 */ /* 0x040fe20000000004 */
[----:B------:R-:W-:Y:S01]  /*0300*/  @P0 FSETP.NEU.AND P1, PT, R5, RZ, PT ;  /* 0x000000ff0500020b */ /* 0x000fe20003f2d000 */
[----:B------:R-:W-:Y:S01]  /*0310*/  FADD R5, |R2|, -RZ ;  /* 0x800000ff02057221 */ /* 0x000fe20000000200 */
[----:B------:R-:W-:Y:S02]  /*0320*/  LOP3.LUT R4, R7, 0x80000000, R2, 0xb8, !PT ;  /* 0x8000000007047812 */ /* 0x000fe400078eb802 */
[----:B------:R-:W-:-:S05]  /*0330*/  @P0 FSEL R3, R3, -RZ, P1 ;  /* 0x800000ff03030208 */ /* 0x000fca0000800000 */
[----:B------:R-:W-:-:S05]  /*0340*/  FMUL R8, R4, R3 ;  /* 0x0000000304087220 */ /* 0x000fca0000400000 */
[----:B------:R-:W-:-:S13]  /*0350*/  FSETP.GEU.AND P0, PT, R5, |R8|, PT ;  /* 0x400000080500720b */ /* 0x000fda0003f0e000 */
[----:B------:R-:W-:Y:S05]  /*0360*/  @!P0 BRA `(.L_x_1) ;  /* 0x0000000000fc8947 */ /* 0x000fea0003800000 */
[----:B------:R-:W-:-:S05]  /*0370*/  FMUL R10, |R8|, 8388608 ;  /* 0x4b000000080a7820 */ /* 0x000fca0000400200 */
[----:B------:R-:W-:-:S13]  /*0380*/  FSETP.GTU.AND P0, PT, R5, R10, PT ;  /* 0x0000000a0500720b */ /* 0x000fda0003f0c000 */
[----:B------:R-:W-:Y:S05]  /*0390*/  @P0 BRA `(.L_x_2) ;  /* 0x0000000000780947 */ /* 0x000fea0003800000 */
[C---:B------:R-:W-:Y:S01]  /*03a0*/  FMUL R3, |R8|.reuse, 16777216 ;  /* 0x4b80000008037820 */ /* 0x040fe20000400200 */
[C---:B------:R-:W-:Y:S01]  /*03b0*/  FSETP.GEU.AND P0, PT, |R8|.reuse, 1.175494350822287508e-38, PT ;  /* 0x008000000800780b */ /* 0x040fe20003f0e200 */
[----:B------:R-:W-:Y:S01]  /*03c0*/  FMUL R4, R5, 16777216 ;  /* 0x4b80000005047820 */ /* 0x000fe20000400000 */
[----:B------:R-:W-:Y:S01]  /*03d0*/  FADD R6, |R8|, -RZ ;  /* 0x800000ff08067221 */ /* 0x000fe20000000200 */
[----:B------:R-:W-:Y:S01]  /*03e0*/  BSSY.RECONVERGENT B1, `(.L_x_3) ;  /* 0x0000017000017945 */ /* 0x000fe20003800200 */
[----:B------:R-:W-:Y:S02]  /*03f0*/  FSEL R3, R3, |R8|, !P0 ;  /* 0x4000000803037208 */ /* 0x000fe40004000000 */
[----:B------:R-:W-:-:S04]  /*0400*/  FSEL R4, R4, R5, !P0 ;  /* 0x0000000504047208 */ /* 0x000fc80004000000 */
[----:B------:R-:W0:Y:S02]  /*0410*/  MUFU.RCP R3, R3 ;  /* 0x0000000300037308 */ /* 0x000e240000001000 */
[----:B0-----:R-:W-:-:S06]  /*0420*/  FMUL R4, R3, R4 ;  /* 0x0000000403047220 */ /* 0x001fcc0000400000 */
[----:B------:R-:W0:Y:S02]  /*0430*/  FRND.TRUNC R4, R4 ;  /* 0x0000000400047307 */ /* 0x000e24000020d000 */
[----:B0-----:R-:W-:-:S05]  /*0440*/  FFMA R7, -|R8|, R4, R5 ;  /* 0x0000000408077223 */ /* 0x001fca0000000305 */
[----:B------:R-:W-:-:S13]  /*0450*/  ISETP.GE.U32.AND P0, PT, R7, R6, PT ;  /* 0x000000060700720c */ /* 0x000fda0003f06070 */
[----:B------:R-:W-:Y:S05]  /*0460*/  @!P0 BRA `(.L_x_4) ;  /* 0x0000000000388947 */ /* 0x000fea0003800000 */
[----:B------:R-:W-:-:S04]  /*0470*/  ISETP.GE.U32.AND P0, PT, R7, -0x7fffffff, PT ;  /* 0x800000010700780c */ /* 0x000fc80003f06070 */
[----:B------:R-:W-:-:S09]  /*0480*/  FSETP.GEU.OR P1, PT, R7, -|R8|, !P0 ;  /* 0xc00000080700720b */ /* 0x000fd2000472e400 */
[----:B------:R-:W-:-:S04]  /*0490*/  @P0 FADD R3, R4, -1 ;  /* 0xbf80000004030421 */ /* 0x000fc80000000000 */
[----:B------:R-:W-:-:S05]  /*04a0*/  @!P1 FADD R3, R3, -1 ;  /* 0xbf80000003039421 */ /* 0x000fca0000000000 */
[----:B------:R-:W-:Y:S01]  /*04b0*/  @P0 MOV R4, R3 ;  /* 0x0000000300040202 */ /* 0x000fe20000000f00 */
[----:B------:R-:W-:Y:S06]  /*04c0*/  @P0 BRA `(.L_x_4) ;  /* 0x0000000000200947 */ /* 0x000fec0003800000 */
[----:B------:R-:W-:Y:S01]  /*04d0*/  FADD R3, |R8|, |R8| ;  /* 0x4000000808037221 */ /* 0x000fe20000000200 */
[----:B------:R-:W-:-:S04]  /*04e0*/  FADD R4, R4, 1 ;  /* 0x3f80000004047421 */ /* 0x000fc80000000000 */
[----:B------:R-:W-:-:S13]  /*04f0*/  FSETP.GE.AND P0, PT, R7, R3, PT ;  /* 0x000000030700720b */ /* 0x000fda0003f06000 */
[----:B------:R-:W-:-:S05]  /*0500*/  @P0 FFMA R3, |R8|, -3, R7 ;  /* 0xc040000008030823 */ /* 0x000fca0000000207 */
[----:B------:R-:W-:Y:S01]  /*0510*/  FSETP.GE.AND P1, PT, R3, RZ, P0 ;  /* 0x000000ff0300720b */ /* 0x000fe20000726000 */
[----:B------:R-:W-:-:S12]  /*0520*/  @P0 FADD R3, R4, 1 ;  /* 0x3f80000004030421 */ /* 0x000fd80000000000 */
[----:B------:R-:W-:-:S04]  /*0530*/  @P1 FADD R3, R3, 1 ;  /* 0x3f80000003031421 */ /* 0x000fc80000000000 */
[----:B------:R-:W-:-:S07]  /*0540*/  @P0 IMAD.MOV.U32 R4, RZ, RZ, R3 ;  /* 0x000000ffff040224 */ /* 0x000fce00078e0003 */
.L_x_4:
[----:B------:R-:W-:Y:S05]  /*0550*/  BSYNC.RECONVERGENT B1 ;  /* 0x0000000000017941 */ /* 0x000fea0003800200 */
.L_x_3:
[----:B------:R-:W-:Y:S01]  /*0560*/  FFMA R5, -|R8|, R4, R5 ;  /* 0x0000000408057223 */ /* 0x000fe20000000305 */
[----:B------:R-:W-:Y:S06]  /*0570*/  BRA `(.L_x_1) ;  /* 0x0000000000787947 */ /* 0x000fec0003800000 */
.L_x_2:
[----:B------:R-:W-:Y:S01]  /*0580*/  LOP3.LUT R12, R10, 0xff800000, RZ, 0xc0, !PT ;  /* 0xff8000000a0c7812 */ /* 0x000fe200078ec0ff */
[----:B------:R-:W-:Y:S01]  /*0590*/  BSSY.RECONVERGENT B1, `(.L_x_5) ;  /* 0x000001a000017945 */ /* 0x000fe20003800200 */
[----:B------:R-:W-:Y:S02]  /*05a0*/  FSETP.GT.AND P2, PT, |R8|, RZ, PT ;  /* 0x000000ff0800720b */ /* 0x000fe40003f44200 */
[C---:B------:R-:W-:Y:S02]  /*05b0*/  IADD3 R4, PT, PT, R5.reuse, 0xb800000, -R12 ;  /* 0x0b80000005047810 */ /* 0x040fe40007ffe80c */
[C---:B------:R-:W-:Y:S02]  /*05c0*/  LOP3.LUT R3, R5.reuse, 0x7fffff, RZ, 0xc0, !PT ;  /* 0x007fffff05037812 */ /* 0x040fe400078ec0ff */
[----:B------:R-:W-:Y:S02]  /*05d0*/  LOP3.LUT P1, R6, R4, 0xff800000, RZ, 0xc0, !PT ;  /* 0xff80000004067812 */ /* 0x000fe4000782c0ff */
[----:B------:R-:W-:-:S02]  /*05e0*/  ISETP.GT.U32.AND P0, PT, R5, 0x7f7fffff, PT ;  /* 0x7f7fffff0500780c */ /* 0x000fc40003f04070 */
[----:B------:R-:W-:Y:S02]  /*05f0*/  FSEL R4, R12, +QNAN , P2 ;  /* 0x7fffffff0c047808 */ /* 0x000fe40001000000 */
[----:B------:R-:W-:Y:S02]  /*0600*/  LOP3.LUT R3, R3, 0x3f800000, RZ, 0xfc, !PT ;  /* 0x3f80000003037812 */ /* 0x000fe400078efcff */
[----:B------:R-:W-:-:S05]  /*0610*/  FSEL R7, R4, +QNAN , !P0 ;  /* 0x7fffffff04077808 */ /* 0x000fca0004000000 */
[----:B------:R-:W-:Y:S05]  /*0620*/  @!P1 BRA `(.L_x_6) ;  /* 0x0000000000409947 */ /* 0x000fea0003800000 */
[----:B------:R-:W-:-:S04]  /*0630*/  LOP3.LUT R4, R10, 0x7fffff, RZ, 0xc0, !PT ;  /* 0x007fffff0a047812 */ /* 0x000fc800078ec0ff */
[----:B------:R-:W-:-:S04]  /*0640*/  LOP3.LUT R10, R4, 0x3f800000, RZ, 0xfc, !PT ;  /* 0x3f800000040a7812 */ /* 0x000fc800078efcff */
[----:B------:R0:W1:Y:S03]  /*0650*/  MUFU.RCP R9, R10 ;  /* 0x0000000a00097308 */ /* 0x0000660000001000 */
.L_x_7:
[----:B------:R-:W-:-:S04]  /*0660*/  VIMNMX.U32 R4, PT, PT, R6, 0xb800000, PT ;  /* 0x0b80000006047848 */ /* 0x000fc80003fe0000 */
[C---:B------:R-:W-:Y:S02]  /*0670*/  IADD3 R3, PT, PT, R4.reuse, R3, RZ ;  /* 0x0000000304037210 */ /* 0x040fe40007ffe0ff */
[----:B------:R-:W-:-:S03]  /*0680*/  IADD3 R6, PT, PT, -R4, R6, RZ ;  /* 0x0000000604067210 */ /* 0x000fc60007ffe1ff */
[----:B-1----:R-:W-:Y:S01]  /*0690*/  FMUL R8, R9, R3 ;  /* 0x0000000309087220 */ /* 0x002fe20000400000 */
[----:B------:R-:W-:-:S03]  /*06a0*/  ISETP.NE.AND P1, PT, R6, RZ, PT ;  /* 0x000000ff0600720c */ /* 0x000fc60003f25270 */
[----:B------:R-:W-:-:S04]  /*06b0*/  FFMA R5, -R10, R8, R3 ;  /* 0x000000080a057223 */ /* 0x000fc80000000103 */
[----:B------:R-:W-:-:S04]  /*06c0*/  FFMA R8, R9, R5, R8 ;  /* 0x0000000509087223 */ /* 0x000fc80000000008 */
[----:B------:R-:W-:-:S04]  /*06d0*/  FFMA R5, -R10, R8, R3 ;  /* 0x000000080a057223 */ /* 0x000fc80000000103 */
[----:B------:R-:W-:-:S04]  /*06e0*/  FFMA.RZ R5, R9, R5, R8 ;  /* 0x0000000509057223 */ /* 0x000fc8000000c008 */
[----:B------:R-:W1:Y:S02]  /*06f0*/  FRND.TRUNC R8, R5 ;  /* 0x0000000500087307 */ /* 0x000e64000020d000 */
[----:B-1----:R-:W-:-:S05]  /*0700*/  FFMA R3, -R10, R8, R3 ;  /* 0x000000080a037223 */ /* 0x002fca0000000103 */
[----:B------:R-:W-:-:S13]  /*0710*/  ISETP.NE.AND P0, PT, R3, RZ, PT ;  /* 0x000000ff0300720c */ /* 0x000fda0003f05270 */
[----:B------:R-:W-:Y:S05]  /*0720*/  @P0 BRA P1, `(.L_x_7) ;  /* 0xfffffffc00cc0947 */ /* 0x000fea000083ffff */
.L_x_6:
[----:B------:R-:W-:Y:S05]  /*0730*/  BSYNC.RECONVERGENT B1 ;  /* 0x0000000000017941 */ /* 0x000fea0003800200 */
.L_x_5:
[----:B------:R-:W-:-:S04]  /*0740*/  FMUL R4, R3, 1.1920928955078125e-07 ;  /* 0x3400000003047820 */ /* 0x000fc80000400000 */
[----:B------:R-:W-:-:S07]  /*0750*/  FMUL R5, R7, R4 ;  /* 0x0000000407057220 */ /* 0x000fce0000400000 */
.L_x_1:
[----:B------:R-:W-:Y:S05]  /*0760*/  BSYNC.RECONVERGENT B0 ;  /* 0x0000000000007941 */ /* 0x000fea0003800200 */
.L_x_0:
[C---:B------:R-:W-:Y:S02]  /*0770*/  FSETP.NAN.AND P0, PT, |R5|.reuse, |R5|, PT ;  /* 0x400000050500720b */ /* 0x040fe40003f08200 */
[C---:B------:R-:W-:Y:S02]  /*0780*/  LOP3.LUT R4, R5.reuse, 0x80000000, R2, 0xb8, !PT ;  /* 0x8000000005047812 */ /* 0x040fe400078eb802 */
[----:B------:R-:W1:Y:S02]  /*0790*/  LDC.64 R2, c[0x0][0x380] ;  /* 0x0000e000ff027b82 */ /* 0x000e640000000a00 */
[----:B------:R-:W-:-:S05]  /*07a0*/  FSEL R4, R5, R4, P0 ;  /* 0x0000000405047208 */ /* 0x000fca0000000000 */
[----:B------:R-:W-:-:S04]  /*07b0*/  FMUL.RZ R4, R4, 0.15915493667125701904 ;  /* 0x3e22f98304047820 */ /* 0x000fc8000040c000 */
[----:B------:R-:W2:Y:S01]  /*07c0*/  MUFU.COS R5, R4 ;  /* 0x0000000400057308 */ /* 0x000ea20000000000 */
[----:B-1----:R-:W-:-:S05]  /*07d0*/  IMAD.WIDE.U32 R2, R0, 0x4, R2 ;  /* 0x0000000400027825 */ /* 0x002fca00078e0002 */
[----:B--2---:R-:W-:Y:S01]  /*07e0*/  STG.E desc[UR6][R2.64], R5 ;  /* 0x0000000502007986 */ /* 0x004fe2000c101906 */
[----:B------:R-:W-:Y:S05]  /*07f0*/  EXIT ;  /* 0x000000000000794d */ /* 0x000fea0003800000 */
.L_x_8:
[----:B------:R-:W-:-:S00]  /*0800*/  BRA `(.L_x_8) ;  /* 0xfffffffc00fc7947 */ /* 0x000fc0000383ffff */
[----:B------:R-:W-:-:S00]  /*0810*/  NOP ;  /* 0x0000000000007918 */ /* 0x000fc00000000000 */
        /* <DEDUP_REMOVED lines=14> */
.L_x_11:


//--------------------- .text.default_function_kernel_2 --------------------------
	.section	.text.default_function_kernel_2,"ax",@progbits
	.align	128
        .global         default_function_kernel_2
        .type           default_function_kernel_2,@function
        .size           default_function_kernel_2,(.L_x_12 - default_function_kernel_2)
        .other          default_function_kernel_2,@"STO_CUDA_ENTRY STV_DEFAULT"
default_function_kernel_2:
.text.default_function_kernel_2:
[----:B------:R-:W-:Y:S01]  /*0000*/  LDC R1, c[0x0][0x37c] ;  /* 0x0000df00ff017b82 */ /* 0x000fe20000000800 */
[----:B------:R-:W0:Y:S07]  /*0010*/  S2R R5, SR_CTAID.X ;  /* 0x0000000000057919 */ /* 0x000e2e0000002500 */
[----:B------:R-:W1:Y:S01]  /*0020*/  LDC.64 R2, c[0x0][0x388] ;  /* 0x0000e200ff027b82 */ /* 0x000e620000000a00 */
[----:B------:R-:W2:Y:S01]  /*0030*/  LDCU.64 UR4, c[0x0][0x358] ;  /* 0x00006b00ff0477ac */ /* 0x000ea20008000a00 */
[----:B------:R-:W0:Y:S02]  /*0040*/  S2R R0, SR_TID.X ;  /* 0x0000000000007919 */ /* 0x000e240000002100 */
[----:B0-----:R-:W-:-:S04]  /*0050*/  IMAD R5, R5, 0x12, R0 ;  /* 0x0000001205057824 */ /* 0x001fc800078e0200 */
[----:B-1----:R-:W-:-:S06]  /*0060*/  IMAD.WIDE.U32 R2, R5, 0x4, R2 ;  /* 0x0000000405027825 */ /* 0x002fcc00078e0002 */
[----:B--2---:R-:W2:Y:S01]  /*0070*/  LDG.E.CONSTANT R2, desc[UR4][R2.64] ;  /* 0x0000000402027981 */ /* 0x004ea2000c1e9900 */
[----:B------:R-:W-:Y:S02]  /*0080*/  HFMA2 R6, -RZ, RZ, 1.75, 0 ;  /* 0x3f000000ff067431 */ /* 0x000fe400000001ff */
[----:B------:R-:W-:-:S03]  /*0090*/  HFMA2 R11, -RZ, RZ, 1.9599609375, 20144 ;  /* 0x3fd774ebff0b7431 */ /* 0x000fc600000001ff */
[C---:B--2---:R-:W-:Y:S01]  /*00a0*/  FFMA R0, |R2|.reuse, -R6, 0.5 ;  /* 0x3f00000002007423 */ /* 0x044fe20000000a06 */
[C---:B------:R-:W-:Y:S02]  /*00b0*/  FSETP.NEU.AND P1, PT, |R2|.reuse, 1, PT ;  /* 0x3f8000000200780b */ /* 0x040fe40003f2d200 */
[----:B------:R-:W-:Y:S01]  /*00c0*/  FSETP.GT.AND P0, PT, |R2|, 0.56000000238418579102, PT ;  /* 0x3f0f5c290200780b */ /* 0x000fe20003f04200 */
[----:B------:R-:W0:Y:S02]  /*00d0*/  MUFU.RSQ R7, R0 ;  /* 0x0000000000077308 */ /* 0x000e240000001400 */
[----:B0-----:R-:W-:Y:S01]  /*00e0*/  FMUL R4, R0, R7 ;  /* 0x0000000700047220 */ /* 0x001fe20000400000 */
[----:B------:R-:W-:-:S04]  /*00f0*/  FMUL R7, R7, -0.5 ;  /* 0xbf00000007077820 */ /* 0x000fc80000400000 */
[----:B------:R-:W-:-:S04]  /*0100*/  FFMA R7, R4, R7, 0.5 ;  /* 0x3f00000004077423 */ /* 0x000fc80000000007 */
[----:B------:R-:W-:Y:S01]  /*0110*/  FFMA R7, R4, R7, R4 ;  /* 0x0000000704077223 */ /* 0x000fe20000000004 */
[----:B------:R-:W-:-:S04]  /*0120*/  MOV R4, 0x3d4dd2f7 ;  /* 0x3d4dd2f700047802 */ /* 0x000fc80000000f00 */
[----:B------:R-:W-:-:S04]  /*0130*/  FSEL R7, R7, RZ, P1 ;  /* 0x000000ff07077208 */ /* 0x000fc80000800000 */
[----:B------:R-:W-:-:S05]  /*0140*/  FSEL R7, R7, |R2|, P0 ;  /* 0x4000000207077208 */ /* 0x000fca0000000000 */
[----:B------:R-:W-:-:S04]  /*0150*/  FMUL R3, R7, R7 ;  /* 0x0000000707037220 */ /* 0x000fc80000400000 */
[----:B------:R-:W-:-:S04]  /*0160*/  FFMA R0, R3, R4, 0.018773360177874565125 ;  /* 0x3c99ca9703007423 */ /* 0x000fc80000000004 */
[----:B------:R-:W-:-:S04]  /*0170*/  FFMA R0, R3, R0, 0.046769052743911743164 ;  /* 0x3d3f90e803007423 */ /* 0x000fc80000000000 */
[----:B------:R-:W-:-:S04]  /*0180*/  FFMA R0, R3, R0, 0.074823014438152313232 ;  /* 0x3d993ccf03007423 */ /* 0x000fc80000000000 */
[----:B------:R-:W-:-:S04]  /*0190*/  FFMA R0, R3, R0, 0.16667181253433227539 ;  /* 0x3e2aac0403007423 */ /* 0x000fc80000000000 */
[----:B------:R-:W-:-:S04]  /*01a0*/  FMUL R0, R3, R0 ;  /* 0x0000000003007220 */ /* 0x000fc80000400000 */
[----:B------:R-:W-:-:S04]  /*01b0*/  FFMA R7, R7, R0, R7 ;  /* 0x0000000007077223 */ /* 0x000fc80000000007 */
[----:B------:R-:W-:-:S04]  /*01c0*/  FMUL R0, R7, -2 ;  /* 0xc000000007007820 */ /* 0x000fc80000400000 */
[----:B------:R-:W-:-:S05]  /*01d0*/  @P0 FFMA R7, R11, 0.93318945169448852539, R0 ;  /* 0x3f6ee5810b070823 */ /* 0x000fca0000000000 */
[C---:B------:R-:W-:Y:S02]  /*01e0*/  FSETP.NAN.AND P0, PT, R7.reuse, R7, PT ;  /* 0x000000070700720b */ /* 0x040fe40003f08000 */
[----:B------:R-:W-:-:S04]  /*01f0*/  LOP3.LUT R2, R7, 0x80000000, R2, 0xb8, !PT ;  /* 0x8000000007027812 */ /* 0x000fc800078eb802 */
[----:B------:R-:W-:-:S04]  /*0200*/  FSEL R7, R2, R7, !P0 ;  /* 0x0000000702077208 */ /* 0x000fc80004000000 */
[C---:B------:R-:W-:Y:S01]  /*0210*/  FSETP.NEU.AND P1, PT, |R7|.reuse, 1, PT ;  /* 0x3f8000000700780b */ /* 0x040fe20003f2d200 */
[C---:B------:R-:W-:Y:S01]  /*0220*/  FFMA R0, |R7|.reuse, -R6, 0.5 ;  /* 0x3f00000007007423 */ /* 0x040fe20000000a06 */
[----:B------:R-:W-:-:S03]  /*0230*/  FSETP.GT.AND P0, PT, |R7|, 0.56000000238418579102, PT ;  /* 0x3f0f5c290700780b */ /* 0x000fc60003f04200 */
[----:B------:R-:W0:Y:S02]  /*0240*/  MUFU.RSQ R3, R0 ;  /* 0x0000000000037308 */ /* 0x000e240000001400 */
[----:B0-----:R-:W-:Y:S01]  /*0250*/  FMUL R2, R0, R3 ;  /* 0x0000000300027220 */ /* 0x001fe20000400000 */
[----:B------:R-:W-:-:S04]  /*0260*/  FMUL R3, R3, -0.5 ;  /* 0xbf00000003037820 */ /* 0x000fc80000400000 */
[----:B------:R-:W-:-:S04]  /*0270*/  FFMA R3, R2, R3, 0.5 ;  /* 0x3f00000002037423 */ /* 0x000fc80000000003 */
[----:B------:R-:W-:-:S05]  /*0280*/  FFMA R3, R2, R3, R2 ;  /* 0x0000000302037223 */ /* 0x000fca0000000002 */
[----:B------:R-:W-:Y:S02]  /*0290*/  FSEL R2, R3, RZ, P1 ;  /* 0x000000ff03027208 */ /* 0x000fe40000800000 */
[----:B------:R-:W-:Y:S02]  /*02a0*/  MOV R3, 0x3d10ecef ;  /* 0x3d10ecef00037802 */ /* 0x000fe40000000f00 */
[----:B------:R-:W-:Y:S02]  /*02b0*/  FSEL R2, R2, |R7|, P0 ;  /* 0x4000000702027208 */ /* 0x000fe40000000000 */
[----:B------:R-:W-:Y:S02]  /*02c0*/  FSETP.GT.AND P1, PT, R7, 0.56000000238418579102, PT ;  /* 0x3f0f5c290700780b */ /* 0x000fe40003f24000 */
[----:B------:R-:W-:-:S05]  /*02d0*/  LOP3.LUT R4, R2, 0x80000000, R7, 0xb8, !PT ;  /* 0x8000000002047812 */ /* 0x000fca00078eb807 */
[----:B------:R-:W-:-:S04]  /*02e0*/  FMUL R0, R4, R4 ;  /* 0x0000000404007220 */ /* 0x000fc80000400000 */
[----:B------:R-:W-:-:S04]  /*02f0*/  FFMA R3, R0, R3, 0.016980519518256187439 ;  /* 0x3c8b1abb00037423 */ /* 0x000fc80000000003 */
[----:B------:R-:W-:-:S04]  /*0300*/  FFMA R3, R0, R3, 0.030762933194637298584 ;  /* 0x3cfc028c00037423 */ /* 0x000fc80000000003 */
[----:B------:R-:W-:-:S04]  /*0310*/  FFMA R3, R0, R3, 0.044709417968988418579 ;  /* 0x3d37213900037423 */ /* 0x000fc80000000003 */
[C---:B------:R-:W-:Y:S02]  /*0320*/  FFMA R9, R0.reuse, R3, 0.074989043176174163818 ;  /* 0x3d9993db00097423 */ /* 0x040fe40000000003 */
[----:B------:R-:W0:Y:S02]  /*0330*/  LDC.64 R2, c[0x0][0x380] ;  /* 0x0000e000ff027b82 */ /* 0x000e240000000a00 */
[----:B------:R-:W-:-:S04]  /*0340*/  FFMA R9, R0, R9, 0.16666707396507263184 ;  /* 0x3e2aaac600097423 */ /* 0x000fc80000000009 */
[----:B------:R-:W-:-:S04]  /*0350*/  FMUL R9, R0, R9 ;  /* 0x0000000900097220 */ /* 0x000fc80000400000 */
[----:B------:R-:W-:-:S05]  /*0360*/  FFMA R9, R4, R9, R4 ;  /* 0x0000000904097223 */ /* 0x000fca0000000004 */
[----:B------:R-:W-:-:S05]  /*0370*/  FSEL R0, R9, -R9, P0 ;  /* 0x8000000909007208 */ /* 0x000fca0000000000 */
[----:B------:R-:W-:Y:S01]  /*0380*/  @!P1 FFMA R9, R11, 0.93318945169448852539, R0 ;  /* 0x3f6ee5810b099823 */ /* 0x000fe20000000000 */
[----:B0-----:R-:W-:-:S04]  /*0390*/  IMAD.WIDE.U32 R2, R5, 0x4, R2 ;  /* 0x0000000405027825 */ /* 0x001fc800078e0002 */
[----:B------:R-:W-:-:S05]  /*03a0*/  @P0 FADD R9, R9, R9 ;  /* 0x0000000909090221 */ /* 0x000fca0000000000 */
[----:B------:R-:W-:Y:S01]  /*03b0*/  STG.E desc[UR4][R2.64], R9 ;  /* 0x0000000902007986 */ /* 0x000fe2000c101904 */
[----:B------:R-:W-:Y:S05]  /*03c0*/  EXIT ;  /* 0x000000000000794d */ /* 0x000fea0003800000 */
.L_x_9:
        /* <DEDUP_REMOVED lines=11> */
.L_x_12:


//--------------------- .text.default_function_kernel_1 --------------------------
	.section	.text.default_function_kernel_1,"ax",@progbits
	.align	128
        .global         default_function_kernel_1
        .type           default_function_kernel_1,@function
        .size           default_function_kernel_1,(.L_x_13 - default_function_kernel_1)
        .other          default_function_kernel_1,@"STO_CUDA_ENTRY STV_DEFAULT"
default_function_kernel_1:
.text.default_function_kernel_1:
        /* <DEDUP_REMOVED lines=11> */
[----:B------:R-:W2:Y:S01]  /*00b0*/  LDC.64 R4, c[0x0][0x380] ;  /* 0x0000e000ff047b82 */ /* 0x000ea20000000a00 */
[----:B------:R-:W-:-:S05]  /*00c0*/  LOP3.LUT R7, R7, UR4, RZ, 0xfc, !PT ;  /* 0x0000000407077c12 */ /* 0x000fca000f8efcff */
[----:B0-----:R-:W-:-:S06]  /*00d0*/  IMAD.WIDE.U32 R2, R7, 0x4, R2 ;  /* 0x0000000407027825 */ /* 0x001fcc00078e0002 */
[----:B-1----:R-:W3:Y:S01]  /*00e0*/  LDG.E.CONSTANT R2, desc[UR6][R2.64] ;  /* 0x0000000602027981 */ /* 0x002ee2000c1e9900 */
[----:B--2---:R-:W-:-:S04]  /*00f0*/  IMAD.WIDE.U32 R4, R7, 0x4, R4 ;  /* 0x0000000407047825 */ /* 0x004fc800078e0004 */
[----:B---3--:R-:W-:-:S05]  /*0100*/  FADD R7, |R2|, -RZ ;  /* 0x800000ff02077221 */ /* 0x008fca0000000200 */
[----:B------:R-:W-:Y:S01]  /*0110*/  STG.E desc[UR6][R4.64], R7 ;  /* 0x0000000704007986 */ /* 0x000fe2000c101906 */
[----:B------:R-:W-:Y:S05]  /*0120*/  EXIT ;  /* 0x000000000000794d */ /* 0x000fea0003800000 */
.L_x_10:
        /* <DEDUP_REMOVED lines=13> */
.L_x_13:


//--------------------- .nv.shared.reserved.0     --------------------------
	.section	.nv.shared.reserved.0,"aw",@nobits
	.weak		__nv_reservedSMEM_offset_0_alias
	.size		__nv_reservedSMEM_offset_0_alias, 0, 64
	.other		__nv_reservedSMEM_offset_0_alias,@"STO_CUDA_RESERVED_SHARED STV_DEFAULT"
__nv_reservedSMEM_offset_0_alias:
	.zero		0
	.zero		64


//--------------------- .nv.constant0.default_function_kernel --------------------------
	.section	.nv.constant0.default_function_kernel,"a",@progbits
	.sectionflags	@""
	.align	4
.nv.constant0.default_function_kernel:
	.zero		912


//--------------------- .nv.constant0.default_function_kernel_2 --------------------------
	.section	.nv.constant0.default_function_kernel_2,"a",@progbits
	.sectionflags	@""
	.align	4
.nv.constant0.default_function_kernel_2:
	.zero		912


//--------------------- .nv.constant0.default_function_kernel_1 --------------------------
	.section	.nv.constant0.default_function_kernel_1,"a",@progbits
	.sectionflags	@""
	.align	4
.nv.constant0.default_function_kernel_1:
	.zero		912


//--------------------- SYMBOLS --------------------------

	.type		.nv.reservedSmem.offset0,@object
	.size		.nv.reservedSmem.offset0,0x4
